//
// Generated by NVIDIA NVVM Compiler
//
// Compiler Build ID: CL-36424714
// Cuda compilation tools, release 13.0, V13.0.88
// Based on NVVM 20.0.0
//

.version 9.0
.target sm_100
.address_size 64

	// .globl	_Z16multiply_vectorsiPdS_

.visible .entry _Z16multiply_vectorsiPdS_(
	.param .u32 _Z16multiply_vectorsiPdS__param_0,
	.param .u64 .ptr .align 1 _Z16multiply_vectorsiPdS__param_1,
	.param .u64 .ptr .align 1 _Z16multiply_vectorsiPdS__param_2
)
{
	.reg .pred 	%p<10>;
	.reg .b32 	%r<41>;
	.reg .b64 	%rd<64>;
	.reg .b64 	%fd<67>;

	ld.param.u32 	%r17, [_Z16multiply_vectorsiPdS__param_0];
	ld.param.u64 	%rd13, [_Z16multiply_vectorsiPdS__param_1];
	ld.param.u64 	%rd14, [_Z16multiply_vectorsiPdS__param_2];
	cvta.to.global.u64 	%rd1, %rd13;
	cvta.to.global.u64 	%rd2, %rd14;
	mov.u32 	%r18, %ctaid.y;
	mov.u32 	%r19, %ntid.y;
	mov.u32 	%r20, %tid.y;
	mad.lo.s32 	%r1, %r18, %r19, %r20;
	mov.u32 	%r21, %ctaid.x;
	mov.u32 	%r22, %ntid.x;
	mov.u32 	%r23, %tid.x;
	mad.lo.s32 	%r2, %r21, %r22, %r23;
	max.s32 	%r24, %r1, %r2;
	setp.ge.s32 	%p1, %r24, %r17;
	@%p1 bra 	$L__BB0_13;
	mul.lo.s32 	%r3, %r1, %r17;
	and.b32  	%r4, %r17, 7;
	setp.lt.u32 	%p2, %r17, 8;
	mov.f64 	%fd66, 0d0000000000000000;
	mov.b32 	%r39, 0;
	@%p2 bra 	$L__BB0_4;
	and.b32  	%r26, %r17, 2147483640;
	neg.s32 	%r37, %r26;
	mul.wide.s32 	%rd15, %r17, 8;
	add.s64 	%rd3, %rd2, %rd15;
	mul.wide.s32 	%rd16, %r17, 16;
	add.s64 	%rd4, %rd2, %rd16;
	mul.wide.s32 	%rd17, %r17, 24;
	add.s64 	%rd5, %rd2, %rd17;
	mul.wide.s32 	%rd18, %r17, 32;
	add.s64 	%rd6, %rd2, %rd18;
	mul.wide.s32 	%rd19, %r17, 40;
	add.s64 	%rd7, %rd2, %rd19;
	mul.wide.s32 	%rd20, %r17, 48;
	add.s64 	%rd8, %rd2, %rd20;
	mul.wide.s32 	%rd21, %r17, 56;
	add.s64 	%rd9, %rd2, %rd21;
	mul.wide.u32 	%rd22, %r3, 8;
	add.s64 	%rd23, %rd22, %rd1;
	add.s64 	%rd63, %rd23, 32;
	mov.f64 	%fd66, 0d0000000000000000;
	mov.u32 	%r36, %r2;
$L__BB0_3:
	.pragma "nounroll";
	and.b32  	%r39, %r17, 2147483640;
	mul.wide.s32 	%rd24, %r36, 8;
	add.s64 	%rd25, %rd3, %rd24;
	add.s64 	%rd26, %rd4, %rd24;
	add.s64 	%rd27, %rd5, %rd24;
	add.s64 	%rd28, %rd6, %rd24;
	add.s64 	%rd29, %rd7, %rd24;
	add.s64 	%rd30, %rd8, %rd24;
	add.s64 	%rd31, %rd9, %rd24;
	add.s64 	%rd32, %rd2, %rd24;
	ld.global.f64 	%fd16, [%rd63+-32];
	ld.global.f64 	%fd17, [%rd32];
	fma.rn.f64 	%fd18, %fd16, %fd17, %fd66;
	ld.global.f64 	%fd19, [%rd63+-24];
	ld.global.f64 	%fd20, [%rd25];
	fma.rn.f64 	%fd21, %fd19, %fd20, %fd18;
	ld.global.f64 	%fd22, [%rd63+-16];
	ld.global.f64 	%fd23, [%rd26];
	fma.rn.f64 	%fd24, %fd22, %fd23, %fd21;
	ld.global.f64 	%fd25, [%rd63+-8];
	ld.global.f64 	%fd26, [%rd27];
	fma.rn.f64 	%fd27, %fd25, %fd26, %fd24;
	ld.global.f64 	%fd28, [%rd63];
	ld.global.f64 	%fd29, [%rd28];
	fma.rn.f64 	%fd30, %fd28, %fd29, %fd27;
	ld.global.f64 	%fd31, [%rd63+8];
	ld.global.f64 	%fd32, [%rd29];
	fma.rn.f64 	%fd33, %fd31, %fd32, %fd30;
	ld.global.f64 	%fd34, [%rd63+16];
	ld.global.f64 	%fd35, [%rd30];
	fma.rn.f64 	%fd36, %fd34, %fd35, %fd33;
	ld.global.f64 	%fd37, [%rd63+24];
	ld.global.f64 	%fd38, [%rd31];
	fma.rn.f64 	%fd66, %fd37, %fd38, %fd36;
	add.s32 	%r37, %r37, 8;
	shl.b32 	%r27, %r17, 3;
	add.s32 	%r36, %r36, %r27;
	add.s64 	%rd63, %rd63, 64;
	setp.ne.s32 	%p3, %r37, 0;
	@%p3 bra 	$L__BB0_3;
$L__BB0_4:
	setp.eq.s32 	%p4, %r4, 0;
	@%p4 bra 	$L__BB0_12;
	and.b32  	%r12, %r17, 3;
	setp.lt.u32 	%p5, %r4, 4;
	@%p5 bra 	$L__BB0_7;
	add.s32 	%r28, %r39, %r3;
	mul.wide.u32 	%rd33, %r28, 8;
	add.s64 	%rd34, %rd1, %rd33;
	ld.global.f64 	%fd40, [%rd34];
	mad.lo.s32 	%r29, %r39, %r17, %r2;
	mul.wide.s32 	%rd35, %r29, 8;
	add.s64 	%rd36, %rd2, %rd35;
	ld.global.f64 	%fd41, [%rd36];
	fma.rn.f64 	%fd42, %fd40, %fd41, %fd66;
	cvt.u64.u32 	%rd37, %r3;
	cvt.u64.u32 	%rd38, %r39;
	add.s64 	%rd39, %rd38, %rd37;
	shl.b64 	%rd40, %rd39, 3;
	add.s64 	%rd41, %rd1, %rd40;
	ld.global.f64 	%fd43, [%rd41+8];
	mul.wide.s32 	%rd42, %r17, 8;
	add.s64 	%rd43, %rd36, %rd42;
	ld.global.f64 	%fd44, [%rd43];
	fma.rn.f64 	%fd45, %fd43, %fd44, %fd42;
	ld.global.f64 	%fd46, [%rd41+16];
	add.s64 	%rd44, %rd43, %rd42;
	ld.global.f64 	%fd47, [%rd44];
	fma.rn.f64 	%fd48, %fd46, %fd47, %fd45;
	ld.global.f64 	%fd49, [%rd41+24];
	add.s64 	%rd45, %rd44, %rd42;
	ld.global.f64 	%fd50, [%rd45];
	fma.rn.f64 	%fd66, %fd49, %fd50, %fd48;
	add.s32 	%r39, %r39, 4;
$L__BB0_7:
	setp.eq.s32 	%p6, %r12, 0;
	@%p6 bra 	$L__BB0_12;
	setp.eq.s32 	%p7, %r12, 1;
	@%p7 bra 	$L__BB0_10;
	add.s32 	%r30, %r39, %r3;
	mul.wide.u32 	%rd46, %r30, 8;
	add.s64 	%rd47, %rd1, %rd46;
	ld.global.f64 	%fd52, [%rd47];
	mad.lo.s32 	%r31, %r39, %r17, %r2;
	mul.wide.s32 	%rd48, %r31, 8;
	add.s64 	%rd49, %rd2, %rd48;
	ld.global.f64 	%fd53, [%rd49];
	fma.rn.f64 	%fd54, %fd52, %fd53, %fd66;
	cvt.u64.u32 	%rd50, %r3;
	cvt.u64.u32 	%rd51, %r39;
	add.s64 	%rd52, %rd51, %rd50;
	shl.b64 	%rd53, %rd52, 3;
	add.s64 	%rd54, %rd1, %rd53;
	ld.global.f64 	%fd55, [%rd54+8];
	mul.wide.s32 	%rd55, %r17, 8;
	add.s64 	%rd56, %rd49, %rd55;
	ld.global.f64 	%fd56, [%rd56];
	fma.rn.f64 	%fd66, %fd55, %fd56, %fd54;
	add.s32 	%r39, %r39, 2;
$L__BB0_10:
	and.b32  	%r32, %r17, 1;
	setp.eq.b32 	%p8, %r32, 1;
	not.pred 	%p9, %p8;
	@%p9 bra 	$L__BB0_12;
	add.s32 	%r33, %r39, %r3;
	mul.wide.u32 	%rd57, %r33, 8;
	add.s64 	%rd58, %rd1, %rd57;
	ld.global.f64 	%fd57, [%rd58];
	mad.lo.s32 	%r34, %r39, %r17, %r2;
	mul.wide.s32 	%rd59, %r34, 8;
	add.s64 	%rd60, %rd2, %rd59;
	ld.global.f64 	%fd58, [%rd60];
	fma.rn.f64 	%fd66, %fd57, %fd58, %fd66;
$L__BB0_12:
	add.s32 	%r35, %r3, %r2;
	mul.wide.s32 	%rd61, %r35, 8;
	add.s64 	%rd62, %rd2, %rd61;
	st.global.f64 	[%rd62], %fd66;
$L__BB0_13:
	ret;

}


// ===== COMPILED SASS (sm_100) =====

	.target	sm_100

	.elftype	@"ET_EXEC"


//--------------------- .note.nv.tkinfo           --------------------------
	.section	.note.nv.tkinfo,"",@"SHT_NOTE"
	.sectionflags	@"SHF_NOTE_NV_TKINFO"
	.tkinfo
        /*0018*/ 	.word	0x00000002
        /*0030*/ 	.string	""
        /*0030*/ 	.string	"ptxas"
        /*0030*/ 	.string	"Cuda compilation tools, release 13.0, V13.0.88"
        /*0030*/ 	.string	"Build cuda_13.0.r13.0/compiler.36424714_0"
        /*0030*/ 	.string	"-arch sm_100 -m 64 "



//--------------------- .note.nv.cuinfo           --------------------------
	.section	.note.nv.cuinfo,"",@"SHT_NOTE"
	.sectionflags	@"SHF_NOTE_NV_CUINFO"
        /*0018*/ 	.short	0x0002
        /*001a*/ 	.short	0x0064
        /*001c*/ 	.short	0x0082
	.zero		2


//--------------------- .nv.info                  --------------------------
	.section	.nv.info,"",@"SHT_CUDA_INFO"
	.align	4


	//----- nvinfo : EIATTR_REGCOUNT
	.align		4
        /*0000*/ 	.byte	0x04, 0x2f
        /*0002*/ 	.short	(.L_1 - .L_0)
	.align		4
.L_0:
        /*0004*/ 	.word	index@(_Z16multiply_vectorsiPdS_)
        /*0008*/ 	.word	0x0000001e


	//----- nvinfo : EIATTR_FRAME_SIZE
	.align		4
.L_1:
        /*000c*/ 	.byte	0x04, 0x11
        /*000e*/ 	.short	(.L_3 - .L_2)
	.align		4
.L_2:
        /*0010*/ 	.word	index@(_Z16multiply_vectorsiPdS_)
        /*0014*/ 	.word	0x00000000


	//----- nvinfo : EIATTR_MIN_STACK_SIZE
	.align		4
.L_3:
        /*0018*/ 	.byte	0x04, 0x12
        /*001a*/ 	.short	(.L_5 - .L_4)
	.align		4
.L_4:
        /*001c*/ 	.word	index@(_Z16multiply_vectorsiPdS_)
        /*0020*/ 	.word	0x00000000
.L_5:


//--------------------- .nv.compat                --------------------------
	.section	.nv.compat,"",@"SHT_CUDA_COMPAT_INFO"
	.align	4
        /*0000*/ 	.byte	0x02, 0x09, 0x00, 0x00, 0x02, 0x02, 0x01, 0x00, 0x02, 0x05, 0x05, 0x00, 0x03, 0x07, 0x01, 0x01
        /*0010*/ 	.byte	0x02, 0x03, 0x00, 0x00, 0x02, 0x06, 0x01, 0x00, 0x04, 0x0b, 0x08, 0x00, 0x01, 0x00, 0x00, 0x00
        /*0020*/ 	.byte	0x00, 0x00, 0x00, 0x00


//--------------------- .nv.info._Z16multiply_vectorsiPdS_ --------------------------
	.section	.nv.info._Z16multiply_vectorsiPdS_,"",@"SHT_CUDA_INFO"
	.sectionflags	@""
	.align	4


	//----- nvinfo : EIATTR_CUDA_API_VERSION
	.align		4
        /*0000*/ 	.byte	0x04, 0x37
        /*0002*/ 	.short	(.L_7 - .L_6)
.L_6:
        /*0004*/ 	.word	0x00000082


	//----- nvinfo : EIATTR_KPARAM_INFO
	.align		4
.L_7:
        /*0008*/ 	.byte	0x04, 0x17
        /*000a*/ 	.short	(.L_9 - .L_8)
.L_8:
        /*000c*/ 	.word	0x00000000
        /*0010*/ 	.short	0x0002
        /*0012*/ 	.short	0x0010
        /*0014*/ 	.byte	0x00, 0xf5, 0x21, 0x00


	//----- nvinfo : EIATTR_KPARAM_INFO
	.align		4
.L_9:
        /*0018*/ 	.byte	0x04, 0x17
        /*001a*/ 	.short	(.L_11 - .L_10)
.L_10:
        /*001c*/ 	.word	0x00000000
        /*0020*/ 	.short	0x0001
        /*0022*/ 	.short	0x0008
        /*0024*/ 	.byte	0x00, 0xf5, 0x21, 0x00


	//----- nvinfo : EIATTR_KPARAM_INFO
	.align		4
.L_11:
        /*0028*/ 	.byte	0x04, 0x17
        /*002a*/ 	.short	(.L_13 - .L_12)
.L_12:
        /*002c*/ 	.word	0x00000000
        /*0030*/ 	.short	0x0000
        /*0032*/ 	.short	0x0000
        /*0034*/ 	.byte	0x00, 0xf0, 0x11, 0x00


	//----- nvinfo : EIATTR_SPARSE_MMA_MASK
	.align		4
.L_13:
        /*0038*/ 	.byte	0x03, 0x50
        /*003a*/ 	.short	0x0000


	//----- nvinfo : EIATTR_MAXREG_COUNT
	.align		4
        /*003c*/ 	.byte	0x03, 0x1b
        /*003e*/ 	.short	0x00ff


	//----- nvinfo : EIATTR_MERCURY_ISA_VERSION
	.align		4
        /*0040*/ 	.byte	0x03, 0x5f
        /*0042*/ 	.short	0x0101


	//----- nvinfo : EIATTR_VRC_CTA_INIT_COUNT
	.align		4
        /*0044*/ 	.byte	0x02, 0x4a
	.zero		1
	.zero		1


	//----- nvinfo : EIATTR_EXIT_INSTR_OFFSETS
	.align		4
        /*0048*/ 	.byte	0x04, 0x1c
        /*004a*/ 	.short	(.L_15 - .L_14)


	//   ....[0]....
.L_14:
        /*004c*/ 	.word	0x000000c0


	//   ....[1]....
        /*0050*/ 	.word	0x00000ae0


	//----- nvinfo : EIATTR_CBANK_PARAM_SIZE
	.align		4
.L_15:
        /*0054*/ 	.byte	0x03, 0x19
        /*0056*/ 	.short	0x0018


	//----- nvinfo : EIATTR_PARAM_CBANK
	.align		4
        /*0058*/ 	.byte	0x04, 0x0a
        /*005a*/ 	.short	(.L_17 - .L_16)
	.align		4
.L_16:
        /*005c*/ 	.word	index@(.nv.constant0._Z16multiply_vectorsiPdS_)
        /*0060*/ 	.short	0x0380
        /*0062*/ 	.short	0x0018


	//----- nvinfo : EIATTR_SW_WAR
	.align		4
.L_17:
        /*0064*/ 	.byte	0x04, 0x36
        /*0066*/ 	.short	(.L_19 - .L_18)
.L_18:
        /*0068*/ 	.word	0x00000008
.L_19:


//--------------------- .nv.callgraph             --------------------------
	.section	.nv.callgraph,"",@"SHT_CUDA_CALLGRAPH"
	.align	4
	.sectionentsize	8
	.align		4
        /*0000*/ 	.word	0x00000000
	.align		4
        /*0004*/ 	.word	0xffffffff
	.align		4
        /*0008*/ 	.word	0x00000000
	.align		4
        /*000c*/ 	.word	0xfffffffe
	.align		4
        /*0010*/ 	.word	0x00000000
	.align		4
        /*0014*/ 	.word	0xfffffffd
	.align		4
        /*0018*/ 	.word	0x00000000
	.align		4
        /*001c*/ 	.word	0xfffffffc


//--------------------- .text._Z16multiply_vectorsiPdS_ --------------------------
	.section	.text._Z16multiply_vectorsiPdS_,"ax",@progbits
	.align	128
        .global         _Z16multiply_vectorsiPdS_
        .type           _Z16multiply_vectorsiPdS_,@function
        .size           _Z16multiply_vectorsiPdS_,(.L_x_5 - _Z16multiply_vectorsiPdS_)
        .other          _Z16multiply_vectorsiPdS_,@"STO_CUDA_ENTRY STV_DEFAULT"
_Z16multiply_vectorsiPdS_:
.text._Z16multiply_vectorsiPdS_:
[----:B------:R-:W-:Y:S01]  /*0000*/  LDC R1, c[0x0][0x37c] ;  /* 0x0000df00ff017b82 */ /* 0x000fe20000000800 */
[----:B------:R-:W0:Y:S07]  /*0010*/  S2R R0, SR_TID.Y ;  /* 0x0000000000007919 */ /* 0x000e2e0000002200 */
[----:B------:R-:W0:Y:S01]  /*0020*/  S2UR UR4, SR_CTAID.Y ;  /* 0x00000000000479c3 */ /* 0x000e220000002600 */
[----:B------:R-:W1:Y:S01]  /*0030*/  LDCU UR18, c[0x0][0x380] ;  /* 0x00007000ff1277ac */ /* 0x000e620008000800 */
[----:B------:R-:W2:Y:S06]  /*0040*/  S2R R3, SR_TID.X ;  /* 0x0000000000037919 */ /* 0x000eac0000002100 */
[----:B------:R-:W0:Y:S08]  /*0050*/  LDC R21, c[0x0][0x364] ;  /* 0x0000d900ff157b82 */ /* 0x000e300000000800 */
[----:B------:R-:W2:Y:S08]  /*0060*/  S2UR UR5, SR_CTAID.X ;  /* 0x00000000000579c3 */ /* 0x000eb00000002500 */
[----:B------:R-:W2:Y:S01]  /*0070*/  LDC R2, c[0x0][0x360] ;  /* 0x0000d800ff027b82 */ /* 0x000ea20000000800 */
[----:B0-----:R-:W-:-:S02]  /*0080*/  IMAD R21, R21, UR4, R0 ;  /* 0x0000000415157c24 */ /* 0x001fc4000f8e0200 */
[----:B--2---:R-:W-:-:S05]  /*0090*/  IMAD R0, R2, UR5, R3 ;  /* 0x0000000502007c24 */ /* 0x004fca000f8e0203 */
[----:B------:R-:W-:-:S04]  /*00a0*/  VIMNMX R2, PT, PT, R21, R0, !PT ;  /* 0x0000000015027248 */ /* 0x000fc80007fe0100 */
[----:B-1----:R-:W-:-:S13]  /*00b0*/  ISETP.GE.AND P0, PT, R2, UR18, PT ;  /* 0x0000001202007c0c */ /* 0x002fda000bf06270 */
[----:B------:R-:W-:Y:S05]  /*00c0*/  @P0 EXIT ;  /* 0x000000000000094d */ /* 0x000fea0003800000 */
[----:B------:R-:W-:Y:S02]  /*00d0*/  UISETP.GE.U32.AND UP0, UPT, UR18, 0x8, UPT ;  /* 0x000000081200788c */ /* 0x000fe4000bf06070 */
[----:B------:R-:W-:Y:S01]  /*00e0*/  IMAD R21, R21, UR18, RZ ;  /* 0x0000001215157c24 */ /* 0x000fe2000f8e02ff */
[----:B------:R-:W-:Y:S01]  /*00f0*/  CS2R R12, SRZ ;  /* 0x00000000000c7805 */ /* 0x000fe2000001ff00 */
[----:B------:R-:W0:Y:S01]  /*0100*/  LDCU.64 UR16, c[0x0][0x358] ;  /* 0x00006b00ff1077ac */ /* 0x000e220008000a00 */
[----:B------:R-:W-:-:S04]  /*0110*/  UMOV UR4, URZ ;  /* 0x000000ff00047c82 */ /* 0x000fc80008000000 */
[----:B------:R-:W-:Y:S05]  /*0120*/  BRA.U !UP0, `(.L_x_0) ;  /* 0x0000000508107547 */ /* 0x000fea000b800000 */
[----:B------:R-:W1:Y:S01]  /*0130*/  LDC.64 R2, c[0x0][0x388] ;  /* 0x0000e200ff027b82 */ /* 0x000e620000000a00 */
[----:B------:R-:W2:Y:S01]  /*0140*/  LDCU.64 UR20, c[0x0][0x390] ;  /* 0x00007200ff1477ac */ /* 0x000ea20008000a00 */
[----:B------:R-:W-:Y:S01]  /*0150*/  IMAD.MOV.U32 R20, RZ, RZ, R0 ;  /* 0x000000ffff147224 */ /* 0x000fe200078e0000 */
[----:B------:R-:W-:Y:S01]  /*0160*/  CS2R R12, SRZ ;  /* 0x00000000000c7805 */ /* 0x000fe2000001ff00 */
[----:B------:R-:W-:-:S04]  /*0170*/  ULOP3.LUT UR4, UR18, 0x7ffffff8, URZ, 0xc0, !UPT ;  /* 0x7ffffff812047892 */ /* 0x000fc8000f8ec0ff */
[----:B------:R-:W-:Y:S02]  /*0180*/  UIADD3 UR4, UPT, UPT, -UR4, URZ, URZ ;  /* 0x000000ff04047290 */ /* 0x000fe4000fffe1ff */
[----:B--2---:R-:W-:Y:S02]  /*0190*/  UIMAD.WIDE UR6, UR18, 0x18, UR20 ;  /* 0x00000018120678a5 */ /* 0x004fe4000f8e0214 */
[----:B------:R-:W-:Y:S02]  /*01a0*/  UIMAD.WIDE UR8, UR18, 0x20, UR20 ;  /* 0x00000020120878a5 */ /* 0x000fe4000f8e0214 */
[----:B------:R-:W-:Y:S01]  /*01b0*/  UIMAD.WIDE UR10, UR18, 0x28, UR20 ;  /* 0x00000028120a78a5 */ /* 0x000fe2000f8e0214 */
[----:B-1----:R-:W-:Y:S01]  /*01c0*/  IMAD.WIDE.U32 R2, R21, 0x8, R2 ;  /* 0x0000000815027825 */ /* 0x002fe200078e0002 */
[----:B------:R-:W-:Y:S02]  /*01d0*/  UIMAD.WIDE UR12, UR18, 0x30, UR20 ;  /* 0x00000030120c78a5 */ /* 0x000fe4000f8e0214 */
[----:B------:R-:W-:Y:S01]  /*01e0*/  UIMAD.WIDE UR14, UR18, 0x38, UR20 ;  /* 0x00000038120e78a5 */ /* 0x000fe2000f8e0214 */
[----:B------:R-:W-:-:S04]  /*01f0*/  IADD3 R8, P0, PT, R2, 0x20, RZ ;  /* 0x0000002002087810 */ /* 0x000fc80007f1e0ff */
[----:B------:R-:W-:-:S09]  /*0200*/  IADD3.X R9, PT, PT, RZ, R3, RZ, P0, !PT ;  /* 0x00000003ff097210 */ /* 0x000fd200007fe4ff */
.L_x_1:
[----:B------:R-:W-:Y:S01]  /*0210*/  HFMA2 R23, -RZ, RZ, 0, 4.76837158203125e-07 ;  /* 0x00000008ff177431 */ /* 0x000fe200000001ff */
[----:B------:R-:W-:Y:S01]  /*0220*/  UIMAD.WIDE UR24, UR18, 0x8, UR20 ;  /* 0x00000008121878a5 */ /* 0x000fe2000f8e0214 */
[----:B------:R-:W-:Y:S01]  /*0230*/  IMAD.MOV.U32 R2, RZ, RZ, R8 ;  /* 0x000000ffff027224 */ /* 0x000fe200078e0008 */
[----:B------:R-:W-:Y:S01]  /*0240*/  MOV R3, R9 ;  /* 0x0000000900037202 */ /* 0x000fe20000000f00 */
[----:B------:R-:W-:-:S03]  /*0250*/  UIMAD.WIDE UR22, UR18, 0x10, UR20 ;  /* 0x00000010121678a5 */ /* 0x000fc6000f8e0214 */
[----:B------:R-:W-:Y:S01]  /*0260*/  MOV R19, UR25 ;  /* 0x0000001900137c02 */ /* 0x000fe20008000f00 */
[----:B------:R-:W-:Y:S01]  /*0270*/  IMAD.U32 R18, RZ, RZ, UR24 ;  /* 0x00000018ff127e24 */ /* 0x000fe2000f8e00ff */
[----:B0-----:R-:W2:Y:S01]  /*0280*/  LDG.E.64 R24, desc[UR16][R2.64+-0x20] ;  /* 0xffffe01002187981 */ /* 0x001ea2000c1e1b00 */
[C---:B------:R-:W-:Y:S01]  /*0290*/  IMAD.WIDE R22, R20.reuse, R23, UR20 ;  /* 0x0000001414167e25 */ /* 0x040fe2000f8e0217 */
[----:B------:R-:W-:Y:S02]  /*02a0*/  MOV R16, UR22 ;  /* 0x0000001600107c02 */ /* 0x000fe40008000f00 */
[----:B------:R-:W3:Y:S01]  /*02b0*/  LDG.E.64 R10, desc[UR16][R2.64+-0x18] ;  /* 0xffffe810020a7981 */ /* 0x000ee2000c1e1b00 */
[----:B------:R-:W-:-:S03]  /*02c0*/  IMAD.WIDE R18, R20, 0x8, R18 ;  /* 0x0000000814127825 */ /* 0x000fc600078e0212 */
[----:B------:R-:W2:Y:S01]  /*02d0*/  LDG.E.64 R22, desc[UR16][R22.64] ;  /* 0x0000001016167981 */ /* 0x000ea2000c1e1b00 */
[----:B------:R-:W-:-:S03]  /*02e0*/  IMAD.U32 R17, RZ, RZ, UR23 ;  /* 0x00000017ff117e24 */ /* 0x000fc6000f8e00ff */
[----:B------:R-:W3:Y:S01]  /*02f0*/  LDG.E.64 R18, desc[UR16][R18.64] ;  /* 0x0000001012127981 */ /* 0x000ee2000c1e1b00 */
[----:B------:R-:W-:-:S04]  /*0300*/  IMAD.WIDE R16, R20, 0x8, R16 ;  /* 0x0000000814107825 */ /* 0x000fc800078e0210 */
[----:B------:R-:W-:Y:S01]  /*0310*/  HFMA2 R9, -RZ, RZ, 0, 4.76837158203125e-07 ;  /* 0x00000008ff097431 */ /* 0x000fe200000001ff */
[----:B------:R-:W4:Y:S04]  /*0320*/  LDG.E.64 R14, desc[UR16][R2.64+-0x10] ;  /* 0xfffff010020e7981 */ /* 0x000f28000c1e1b00 */
[----:B------:R-:W4:Y:S01]  /*0330*/  LDG.E.64 R16, desc[UR16][R16.64] ;  /* 0x0000001010107981 */ /* 0x000f22000c1e1b00 */
[----:B------:R-:W-:-:S03]  /*0340*/  IMAD.WIDE R8, R20, R9, UR6 ;  /* 0x0000000614087e25 */ /* 0x000fc6000f8e0209 */
[----:B------:R-:W5:Y:S04]  /*0350*/  LDG.E.64 R6, desc[UR16][R2.64+-0x8] ;  /* 0xfffff81002067981 */ /* 0x000f68000c1e1b00 */
[----:B------:R-:W5:Y:S01]  /*0360*/  LDG.E.64 R8, desc[UR16][R8.64] ;  /* 0x0000001008087981 */ /* 0x000f62000c1e1b00 */
[----:B------:R-:W-:-:S05]  /*0370*/  MOV R5, 0x8 ;  /* 0x0000000800057802 */ /* 0x000fca0000000f00 */
[----:B------:R-:W-:-:S06]  /*0380*/  IMAD.WIDE R4, R20, R5, UR8 ;  /* 0x0000000814047e25 */ /* 0x000fcc000f8e0205 */
[----:B------:R-:W5:Y:S01]  /*0390*/  LDG.E.64 R4, desc[UR16][R4.64] ;  /* 0x0000001004047981 */ /* 0x000f62000c1e1b00 */
[----:B--2---:R-:W-:Y:S01]  /*03a0*/  DFMA R24, R24, R22, R12 ;  /* 0x000000161818722b */ /* 0x004fe2000000000c */
[----:B------:R-:W-:Y:S02]  /*03b0*/  IMAD.MOV.U32 R23, RZ, RZ, 0x8 ;  /* 0x00000008ff177424 */ /* 0x000fe400078e00ff */
[----:B------:R-:W2:Y:S02]  /*03c0*/  LDG.E.64 R12, desc[UR16][R2.64] ;  /* 0x00000010020c7981 */ /* 0x000ea4000c1e1b00 */
[----:B------:R-:W-:-:S03]  /*03d0*/  IMAD.WIDE R22, R20, R23, UR10 ;  /* 0x0000000a14167e25 */ /* 0x000fc6000f8e0217 */
[----:B---3--:R-:W-:Y:S01]  /*03e0*/  DFMA R18, R10, R18, R24 ;  /* 0x000000120a12722b */ /* 0x008fe20000000018 */
[----:B------:R-:W-:Y:S01]  /*03f0*/  MOV R25, 0x8 ;  /* 0x0000000800197802 */ /* 0x000fe20000000f00 */
[----:B------:R-:W3:Y:S04]  /*0400*/  LDG.E.64 R10, desc[UR16][R2.64+0x8] ;  /* 0x00000810020a7981 */ /* 0x000ee8000c1e1b00 */
[----:B------:R-:W3:Y:S01]  /*0410*/  LDG.E.64 R22, desc[UR16][R22.64] ;  /* 0x0000001016167981 */ /* 0x000ee2000c1e1b00 */
[C---:B------:R-:W-:Y:S01]  /*0420*/  IMAD.WIDE R24, R20.reuse, R25, UR12 ;  /* 0x0000000c14187e25 */ /* 0x040fe2000f8e0219 */
[----:B----4-:R-:W-:Y:S01]  /*0430*/  DFMA R16, R14, R16, R18 ;  /* 0x000000100e10722b */ /* 0x010fe20000000012 */
[----:B------:R-:W-:Y:S01]  /*0440*/  MOV R19, 0x8 ;  /* 0x0000000800137802 */ /* 0x000fe20000000f00 */
[----:B------:R-:W4:Y:S04]  /*0450*/  LDG.E.64 R14, desc[UR16][R2.64+0x10] ;  /* 0x00001010020e7981 */ /* 0x000f28000c1e1b00 */
[----:B------:R-:W4:Y:S01]  /*0460*/  LDG.E.64 R24, desc[UR16][R24.64] ;  /* 0x0000001018187981 */ /* 0x000f22000c1e1b00 */
[----:B------:R-:W-:Y:S01]  /*0470*/  IMAD.WIDE R18, R20, R19, UR14 ;  /* 0x0000000e14127e25 */ /* 0x000fe2000f8e0213 */
[----:B-----5:R-:W-:-:S02]  /*0480*/  DFMA R8, R6, R8, R16 ;  /* 0x000000080608722b */ /* 0x020fc40000000010 */
[----:B------:R-:W5:Y:S04]  /*0490*/  LDG.E.64 R6, desc[UR16][R2.64+0x18] ;  /* 0x0000181002067981 */ /* 0x000f68000c1e1b00 */
[----:B------:R-:W5:Y:S01]  /*04a0*/  LDG.E.64 R18, desc[UR16][R18.64] ;  /* 0x0000001012127981 */ /* 0x000f62000c1e1b00 */
[----:B------:R-:W-:-:S04]  /*04b0*/  UIADD3 UR4, UPT, UPT, UR4, 0x8, URZ ;  /* 0x0000000804047890 */ /* 0x000fc8000fffe0ff */
[----:B------:R-:W-:Y:S01]  /*04c0*/  UISETP.NE.AND UP0, UPT, UR4, URZ, UPT ;  /* 0x000000ff0400728c */ /* 0x000fe2000bf05270 */
[----:B--2---:R-:W-:-:S08]  /*04d0*/  DFMA R4, R12, R4, R8 ;  /* 0x000000040c04722b */ /* 0x004fd00000000008 */
[----:B---3--:R-:W-:-:S08]  /*04e0*/  DFMA R4, R10, R22, R4 ;  /* 0x000000160a04722b */ /* 0x008fd00000000004 */
[----:B----4-:R-:W-:Y:S01]  /*04f0*/  DFMA R4, R14, R24, R4 ;  /* 0x000000180e04722b */ /* 0x010fe20000000004 */
[----:B------:R-:W-:-:S07]  /*0500*/  IADD3 R8, P0, PT, R2, 0x40, RZ ;  /* 0x0000004002087810 */ /* 0x000fce0007f1e0ff */
[----:B-----5:R-:W-:Y:S01]  /*0510*/  DFMA R12, R6, R18, R4 ;  /* 0x00000012060c722b */ /* 0x020fe20000000004 */
[----:B------:R-:W-:Y:S01]  /*0520*/  IMAD.U32 R5, RZ, RZ, UR18 ;  /* 0x00000012ff057e24 */ /* 0x000fe2000f8e00ff */
[----:B------:R-:W-:-:S04]  /*0530*/  IADD3.X R9, PT, PT, RZ, R3, RZ, P0, !PT ;  /* 0x00000003ff097210 */ /* 0x000fc800007fe4ff */
[----:B------:R-:W-:Y:S01]  /*0540*/  LEA R20, R5, R20, 0x3 ;  /* 0x0000001405147211 */ /* 0x000fe200078e18ff */
[----:B------:R-:W-:Y:S06]  /*0550*/  BRA.U UP0, `(.L_x_1) ;  /* 0xfffffffd002c7547 */ /* 0x000fec000b83ffff */
[----:B------:R-:W-:-:S12]  /*0560*/  ULOP3.LUT UR4, UR18, 0x7ffffff8, URZ, 0xc0, !UPT ;  /* 0x7ffffff812047892 */ /* 0x000fd8000f8ec0ff */
.L_x_0:
[----:B------:R-:W-:-:S04]  /*0570*/  ULOP3.LUT UR6, UR18, 0x7, URZ, 0xc0, !UPT ;  /* 0x0000000712067892 */ /* 0x000fc8000f8ec0ff */
[----:B------:R-:W-:-:S09]  /*0580*/  UISETP.NE.AND UP0, UPT, UR6, URZ, UPT ;  /* 0x000000ff0600728c */ /* 0x000fd2000bf05270 */
[----:B------:R-:W-:Y:S05]  /*0590*/  BRA.U !UP0, `(.L_x_2) ;  /* 0x0000000508407547 */ /* 0x000fea000b800000 */
[----:B------:R-:W-:Y:S02]  /*05a0*/  UISETP.GE.U32.AND UP0, UPT, UR6, 0x4, UPT ;  /* 0x000000040600788c */ /* 0x000fe4000bf06070 */
[----:B------:R-:W-:-:S04]  /*05b0*/  ULOP3.LUT UR5, UR18, 0x3, URZ, 0xc0, !UPT ;  /* 0x0000000312057892 */ /* 0x000fc8000f8ec0ff */
[----:B------:R-:W-:-:S03]  /*05c0*/  UISETP.NE.AND UP1, UPT, UR5, URZ, UPT ;  /* 0x000000ff0500728c */ /* 0x000fc6000bf25270 */
[----:B------:R-:W-:Y:S08]  /*05d0*/  BRA.U !UP0, `(.L_x_3) ;  /* 0x00000001087c7547 */ /* 0x000ff0000b800000 */
[----:B------:R-:W1:Y:S01]  /*05e0*/  LDC.64 R10, c[0x0][0x388] ;  /* 0x0000e200ff0a7b82 */ /* 0x000e620000000a00 */
[----:B------:R-:W2:Y:S01]  /*05f0*/  LDCU.64 UR6, c[0x0][0x388] ;  /* 0x00007100ff0677ac */ /* 0x000ea20008000a00 */
[----:B------:R-:W-:Y:S01]  /*0600*/  IMAD.U32 R5, RZ, RZ, UR4 ;  /* 0x00000004ff057e24 */ /* 0x000fe2000f8e00ff */
[C---:B------:R-:W-:Y:S01]  /*0610*/  IADD3 R3, PT, PT, R21.reuse, UR4, RZ ;  /* 0x0000000415037c10 */ /* 0x040fe2000fffe0ff */
[----:B------:R-:W-:Y:S01]  /*0620*/  IMAD.U32 R23, RZ, RZ, UR18 ;  /* 0x00000012ff177e24 */ /* 0x000fe2000f8e00ff */
[----:B------:R-:W-:Y:S01]  /*0630*/  IADD3 R2, P0, PT, R21, UR4, RZ ;  /* 0x0000000415027c10 */ /* 0x000fe2000ff1e0ff */
[----:B------:R-:W-:Y:S02]  /*0640*/  IMAD R5, R5, UR18, R0 ;  /* 0x0000001205057c24 */ /* 0x000fe4000f8e0200 */
[----:B------:R-:W3:Y:S01]  /*0650*/  LDC.64 R18, c[0x0][0x390] ;  /* 0x0000e400ff127b82 */ /* 0x000ee20000000a00 */
[----:B------:R-:W-:Y:S01]  /*0660*/  MOV R25, UR18 ;  /* 0x0000001200197c02 */ /* 0x000fe20008000f00 */
[----:B-1----:R-:W-:Y:S01]  /*0670*/  IMAD.WIDE.U32 R10, R3, 0x8, R10 ;  /* 0x00000008030a7825 */ /* 0x002fe200078e000a */
[----:B------:R-:W-:-:S02]  /*0680*/  IADD3.X R3, PT, PT, RZ, RZ, RZ, P0, !PT ;  /* 0x000000ffff037210 */ /* 0x000fc400007fe4ff */
[----:B--2---:R-:W-:-:S03]  /*0690*/  LEA R16, P0, R2, UR6, 0x3 ;  /* 0x0000000602107c11 */ /* 0x004fc6000f8018ff */
[----:B0-----:R-:W2:Y:S01]  /*06a0*/  LDG.E.64 R10, desc[UR16][R10.64] ;  /* 0x000000100a0a7981 */ /* 0x001ea2000c1e1b00 */
[----:B---3--:R-:W-:Y:S01]  /*06b0*/  IMAD.WIDE R18, R5, 0x8, R18 ;  /* 0x0000000805127825 */ /* 0x008fe200078e0212 */
[----:B------:R-:W-:-:S04]  /*06c0*/  LEA.HI.X R17, R2, UR7, R3, 0x3, P0 ;  /* 0x0000000702117c11 */ /* 0x000fc800080f1c03 */
[----:B------:R-:W2:Y:S01]  /*06d0*/  LDG.E.64 R14, desc[UR16][R18.64] ;  /* 0x00000010120e7981 */ /* 0x000ea2000c1e1b00 */
[----:B------:R-:W-:-:S03]  /*06e0*/  IMAD.WIDE R22, R23, 0x8, R18 ;  /* 0x0000000817167825 */ /* 0x000fc600078e0212 */
[----:B------:R-:W3:Y:S04]  /*06f0*/  LDG.E.64 R6, desc[UR16][R16.64+0x8] ;  /* 0x0000081010067981 */ /* 0x000ee8000c1e1b00 */
[----:B------:R-:W3:Y:S01]  /*0700*/  LDG.E.64 R8, desc[UR16][R22.64] ;  /* 0x0000001016087981 */ /* 0x000ee2000c1e1b00 */
[----:B------:R-:W-:Y:S01]  /*0710*/  IMAD.WIDE R24, R25, 0x8, R22 ;  /* 0x0000000819187825 */ /* 0x000fe200078e0216 */
[----:B------:R-:W-:Y:S02]  /*0720*/  MOV R27, UR18 ;  /* 0x00000012001b7c02 */ /* 0x000fe40008000f00 */
[----:B------:R-:W4:Y:S04]  /*0730*/  LDG.E.64 R2, desc[UR16][R16.64+0x10] ;  /* 0x0000101010027981 */ /* 0x000f28000c1e1b00 */
[----:B------:R-:W4:Y:S01]  /*0740*/  LDG.E.64 R4, desc[UR16][R24.64] ;  /* 0x0000001018047981 */ /* 0x000f22000c1e1b00 */
[----:B------:R-:W-:-:S03]  /*0750*/  IMAD.WIDE R26, R27, 0x8, R24 ;  /* 0x000000081b1a7825 */ /* 0x000fc600078e0218 */
[----:B------:R-:W5:Y:S04]  /*0760*/  LDG.E.64 R18, desc[UR16][R16.64+0x18] ;  /* 0x0000181010127981 */ /* 0x000f68000c1e1b00 */
[----:B------:R-:W5:Y:S01]  /*0770*/  LDG.E.64 R26, desc[UR16][R26.64] ;  /* 0x000000101a1a7981 */ /* 0x000f62000c1e1b00 */
[----:B------:R-:W-:Y:S01]  /*0780*/  UIADD3 UR4, UPT, UPT, UR4, 0x4, URZ ;  /* 0x0000000404047890 */ /* 0x000fe2000fffe0ff */
[----:B--2---:R-:W-:-:S08]  /*0790*/  DFMA R10, R10, R14, R12 ;  /* 0x0000000e0a0a722b */ /* 0x004fd0000000000c */
[----:B---3--:R-:W-:-:S08]  /*07a0*/  DFMA R6, R6, R8, R10 ;  /* 0x000000080606722b */ /* 0x008fd0000000000a */
[----:B----4-:R-:W-:-:S08]  /*07b0*/  DFMA R2, R2, R4, R6 ;  /* 0x000000040202722b */ /* 0x010fd00000000006 */
[----:B-----5:R-:W-:-:S11]  /*07c0*/  DFMA R12, R18, R26, R2 ;  /* 0x0000001a120c722b */ /* 0x020fd60000000002 */
.L_x_3:
[----:B------:R-:W-:Y:S05]  /*07d0*/  BRA.U !UP1, `(.L_x_2) ;  /* 0x0000000109b07547 */ /* 0x000fea000b800000 */
[----:B------:R-:W-:Y:S01]  /*07e0*/  UISETP.NE.AND UP0, UPT, UR5, 0x1, UPT ;  /* 0x000000010500788c */ /* 0x000fe2000bf05270 */
[----:B------:R-:W-:Y:S01]  /*07f0*/  IMAD.U32 R9, RZ, RZ, UR4 ;  /* 0x00000004ff097e24 */ /* 0x000fe2000f8e00ff */
[----:B------:R-:W-:Y:S02]  /*0800*/  ULOP3.LUT UR5, UR18, 0x1, URZ, 0xc0, !UPT ;  /* 0x0000000112057892 */ /* 0x000fe4000f8ec0ff */
[----:B------:R-:W-:Y:S02]  /*0810*/  MOV R11, UR18 ;  /* 0x00000012000b7c02 */ /* 0x000fe40008000f00 */
[----:B------:R-:W-:Y:S01]  /*0820*/  PLOP3.LUT P1, PT, PT, PT, UP0, 0x80, 0x8 ;  /* 0x000000000008781c */ /* 0x000fe20003f2f008 */
[----:B------:R-:W-:-:S04]  /*0830*/  UISETP.NE.U32.AND UP1, UPT, UR5, 0x1, UPT ;  /* 0x000000010500788c */ /* 0x000fc8000bf25070 */
[----:B------:R-:W1:Y:S02]  /*0840*/  @UP0 LDCU.64 UR6, c[0x0][0x388] ;  /* 0x00007100ff0607ac */ /* 0x000e640008000a00 */
[----:B------:R-:W-:Y:S01]  /*0850*/  PLOP3.LUT P0, PT, PT, PT, UP1, 0x80, 0x8 ;  /* 0x000000000008781c */ /* 0x000fe20003f0f018 */
[----:B------:R-:W2:Y:S01]  /*0860*/  @UP0 LDCU.64 UR8, c[0x0][0x390] ;  /* 0x00007200ff0807ac */ /* 0x000ea20008000a00 */
[----:B------:R-:W3:Y:S04]  /*0870*/  @UP0 LDCU.64 UR10, c[0x0][0x388] ;  /* 0x00007100ff0a07ac */ /* 0x000ee80008000a00 */
[----:B------:R-:W-:Y:S01]  /*0880*/  @P1 IADD3 R7, PT, PT, R21, UR4, RZ ;  /* 0x0000000415071c10 */ /* 0x000fe2000fffe0ff */
[----:B------:R-:W-:Y:S01]  /*0890*/  @P1 IMAD R9, R9, UR18, R0 ;  /* 0x0000001209091c24 */ /* 0x000fe2000f8e0200 */
[----:B------:R-:W-:Y:S01]  /*08a0*/  @P1 IADD3 R6, P2, PT, R21, UR4, RZ ;  /* 0x0000000415061c10 */ /* 0x000fe2000ff5e0ff */
[----:B------:R-:W4:Y:S01]  /*08b0*/  @!UP1 LDCU.64 UR12, c[0x0][0x388] ;  /* 0x00007100ff0c97ac */ /* 0x000f220008000a00 */
[----:B------:R-:W5:Y:S01]  /*08c0*/  @!UP1 LDCU.64 UR14, c[0x0][0x390] ;  /* 0x00007200ff0e97ac */ /* 0x000f620008000a00 */
[----:B-1----:R-:W-:Y:S01]  /*08d0*/  MOV R2, UR6 ;  /* 0x0000000600027c02 */ /* 0x002fe20008000f00 */
[----:B------:R-:W-:Y:S01]  /*08e0*/  IMAD.U32 R3, RZ, RZ, UR7 ;  /* 0x00000007ff037e24 */ /* 0x000fe2000f8e00ff */
[----:B------:R-:W-:Y:S01]  /*08f0*/  @UP0 UIADD3 UR4, UPT, UPT, UR4, 0x2, URZ ;  /* 0x0000000204040890 */ /* 0x000fe2000fffe0ff */
[----:B--2---:R-:W-:-:S02]  /*0900*/  MOV R4, UR8 ;  /* 0x0000000800047c02 */ /* 0x004fc40008000f00 */
[----:B------:R-:W-:Y:S01]  /*0910*/  @P1 IMAD.WIDE.U32 R2, R7, 0x8, R2 ;  /* 0x0000000807021825 */ /* 0x000fe200078e0002 */
[----:B------:R-:W-:-:S03]  /*0920*/  MOV R5, UR9 ;  /* 0x0000000900057c02 */ /* 0x000fc60008000f00 */
[----:B------:R-:W-:Y:S01]  /*0930*/  @P1 IMAD.X R7, RZ, RZ, RZ, P2 ;  /* 0x000000ffff071224 */ /* 0x000fe200010e06ff */
[C---:B---3--:R-:W-:Y:S01]  /*0940*/  @P1 LEA R8, P2, R6.reuse, UR10, 0x3 ;  /* 0x0000000a06081c11 */ /* 0x048fe2000f8418ff */
[----:B------:R-:W-:Y:S01]  /*0950*/  @P1 IMAD.WIDE R4, R9, 0x8, R4 ;  /* 0x0000000809041825 */ /* 0x000fe200078e0204 */
[----:B0-----:R-:W2:Y:S02]  /*0960*/  @P1 LDG.E.64 R2, desc[UR16][R2.64] ;  /* 0x0000001002021981 */ /* 0x001ea4000c1e1b00 */
[----:B------:R-:W-:Y:S01]  /*0970*/  @P1 LEA.HI.X R9, R6, UR11, R7, 0x3, P2 ;  /* 0x0000000b06091c11 */ /* 0x000fe200090f1c07 */
[----:B------:R-:W-:Y:S01]  /*0980*/  @P1 IMAD.WIDE R6, R11, 0x8, R4 ;  /* 0x000000080b061825 */ /* 0x000fe200078e0204 */
[----:B------:R-:W-:Y:S01]  /*0990*/  MOV R19, UR4 ;  /* 0x0000000400137c02 */ /* 0x000fe20008000f00 */
[----:B------:R-:W2:Y:S01]  /*09a0*/  @P1 LDG.E.64 R4, desc[UR16][R4.64] ;  /* 0x0000001004041981 */ /* 0x000ea2000c1e1b00 */
[----:B----4-:R-:W-:Y:S01]  /*09b0*/  MOV R14, UR12 ;  /* 0x0000000c000e7c02 */ /* 0x010fe20008000f00 */
[----:B------:R-:W-:Y:S01]  /*09c0*/  IMAD.U32 R15, RZ, RZ, UR13 ;  /* 0x0000000dff0f7e24 */ /* 0x000fe2000f8e00ff */
[----:B-----5:R-:W-:Y:S01]  /*09d0*/  MOV R10, UR14 ;  /* 0x0000000e000a7c02 */ /* 0x020fe20008000f00 */
[----:B------:R-:W-:Y:S01]  /*09e0*/  IMAD.U32 R11, RZ, RZ, UR15 ;  /* 0x0000000fff0b7e24 */ /* 0x000fe2000f8e00ff */
[----:B------:R-:W-:Y:S01]  /*09f0*/  @!P0 IADD3 R17, PT, PT, R21, UR4, RZ ;  /* 0x0000000415118c10 */ /* 0x000fe2000fffe0ff */
[----:B------:R-:W-:Y:S01]  /*0a00*/  @!P0 IMAD R19, R19, UR18, R0 ;  /* 0x0000001213138c24 */ /* 0x000fe2000f8e0200 */
[----:B------:R-:W3:Y:S04]  /*0a10*/  @P1 LDG.E.64 R6, desc[UR16][R6.64] ;  /* 0x0000001006061981 */ /* 0x000ee8000c1e1b00 */
[----:B------:R-:W3:Y:S01]  /*0a20*/  @P1 LDG.E.64 R8, desc[UR16][R8.64+0x8] ;  /* 0x0000081008081981 */ /* 0x000ee2000c1e1b00 */
[----:B------:R-:W-:-:S04]  /*0a30*/  @!P0 IMAD.WIDE.U32 R14, R17, 0x8, R14 ;  /* 0x00000008110e8825 */ /* 0x000fc800078e000e */
[----:B------:R-:W-:Y:S02]  /*0a40*/  @!P0 IMAD.WIDE R10, R19, 0x8, R10 ;  /* 0x00000008130a8825 */ /* 0x000fe400078e020a */
[----:B------:R-:W4:Y:S04]  /*0a50*/  @!P0 LDG.E.64 R14, desc[UR16][R14.64] ;  /* 0x000000100e0e8981 */ /* 0x000f28000c1e1b00 */
[----:B------:R-:W4:Y:S01]  /*0a60*/  @!P0 LDG.E.64 R10, desc[UR16][R10.64] ;  /* 0x000000100a0a8981 */ /* 0x000f22000c1e1b00 */
[----:B--2---:R-:W-:-:S08]  /*0a70*/  @P1 DFMA R2, R2, R4, R12 ;  /* 0x000000040202122b */ /* 0x004fd0000000000c */
[----:B---3--:R-:W-:-:S08]  /*0a80*/  @P1 DFMA R12, R8, R6, R2 ;  /* 0x00000006080c122b */ /* 0x008fd00000000002 */
[----:B----4-:R-:W-:-:S11]  /*0a90*/  @!P0 DFMA R12, R14, R10, R12 ;  /* 0x0000000a0e0c822b */ /* 0x010fd6000000000c */
.L_x_2:
[----:B------:R-:W1:Y:S01]  /*0aa0*/  LDC.64 R2, c[0x0][0x390] ;  /* 0x0000e400ff027b82 */ /* 0x000e620000000a00 */
[----:B------:R-:W-:-:S05]  /*0ab0*/  IADD3 R21, PT, PT, R0, R21, RZ ;  /* 0x0000001500157210 */ /* 0x000fca0007ffe0ff */
[----:B-1----:R-:W-:-:S05]  /*0ac0*/  IMAD.WIDE R2, R21, 0x8, R2 ;  /* 0x0000000815027825 */ /* 0x002fca00078e0202 */
[----:B0-----:R-:W-:Y:S01]  /*0ad0*/  STG.E.64 desc[UR16][R2.64], R12 ;  /* 0x0000000c02007986 */ /* 0x001fe2000c101b10 */
[----:B------:R-:W-:Y:S05]  /*0ae0*/  EXIT ;  /* 0x000000000000794d */ /* 0x000fea0003800000 */
.L_x_4:
[----:B------:R-:W-:-:S00]  /*0af0*/  BRA `(.L_x_4) ;  /* 0xfffffffc00fc7947 */ /* 0x000fc0000383ffff */
[----:B------:R-:W-:-:S00]  /*0b00*/  NOP ;  /* 0x0000000000007918 */ /* 0x000fc00000000000 */
[----:B------:R-:W-:-:S00]  /*0b10*/  NOP ;  /* 0x0000000000007918 */ /* 0x000fc00000000000 */
[----:B------:R-:W-:-:S00]  /*0b20*/  NOP ;  /* 0x0000000000007918 */ /* 0x000fc00000000000 */
[----:B------:R-:W-:-:S00]  /*0b30*/  NOP ;  /* 0x0000000000007918 */ /* 0x000fc00000000000 */
[----:B------:R-:W-:-:S00]  /*0b40*/  NOP ;  /* 0x0000000000007918 */ /* 0x000fc00000000000 */
[----:B------:R-:W-:-:S00]  /*0b50*/  NOP ;  /* 0x0000000000007918 */ /* 0x000fc00000000000 */
[----:B------:R-:W-:-:S00]  /*0b60*/  NOP ;  /* 0x0000000000007918 */ /* 0x000fc00000000000 */
[----:B------:R-:W-:-:S00]  /*0b70*/  NOP ;  /* 0x0000000000007918 */ /* 0x000fc00000000000 */
.L_x_5:


//--------------------- .nv.shared.reserved.0     --------------------------
	.section	.nv.shared.reserved.0,"aw",@nobits
	.weak		__nv_reservedSMEM_offset_0_alias
	.size		__nv_reservedSMEM_offset_0_alias, 0, 64
	.other		__nv_reservedSMEM_offset_0_alias,@"STO_CUDA_RESERVED_SHARED STV_DEFAULT"
__nv_reservedSMEM_offset_0_alias:
	.zero		0
	.zero		64


//--------------------- .nv.constant0._Z16multiply_vectorsiPdS_ --------------------------
	.section	.nv.constant0._Z16multiply_vectorsiPdS_,"a",@progbits
	.sectionflags	@""
	.align	4
.nv.constant0._Z16multiply_vectorsiPdS_:
	.zero		920


//--------------------- SYMBOLS --------------------------

	.type		.nv.reservedSmem.offset0,@object
	.size		.nv.reservedSmem.offset0,0x4
